//
// Generated by NVIDIA NVVM Compiler
//
// Compiler Build ID: CL-36424714
// Cuda compilation tools, release 13.0, V13.0.88
// Based on NVVM 20.0.0
//

.version 9.0
.target sm_100
.address_size 64

	// .globl	_Z20fft64_batch16_kernelPK6float2PS_i
.const .align 4 .b8 cos_table_64[128];
.const .align 4 .b8 sin_table_64[128];
.extern .shared .align 16 .b8 shmem[];

.visible .entry _Z20fft64_batch16_kernelPK6float2PS_i(
	.param .u64 .ptr .align 1 _Z20fft64_batch16_kernelPK6float2PS_i_param_0,
	.param .u64 .ptr .align 1 _Z20fft64_batch16_kernelPK6float2PS_i_param_1,
	.param .u32 _Z20fft64_batch16_kernelPK6float2PS_i_param_2
)
{
	.reg .pred 	%p<8>;
	.reg .b32 	%r<22>;
	.reg .b32 	%f<95>;
	.reg .b64 	%rd<34>;

	ld.param.u64 	%rd1, [_Z20fft64_batch16_kernelPK6float2PS_i_param_0];
	ld.param.u64 	%rd2, [_Z20fft64_batch16_kernelPK6float2PS_i_param_1];
	ld.param.u32 	%r7, [_Z20fft64_batch16_kernelPK6float2PS_i_param_2];
	mov.u32 	%r1, %tid.x;
	mov.u32 	%r2, %tid.y;
	mov.u32 	%r8, %ctaid.x;
	shl.b32 	%r9, %r8, 4;
	add.s32 	%r3, %r9, %r1;
	setp.ge.s32 	%p1, %r3, %r7;
	@%p1 bra 	$L__BB0_14;
	cvta.to.global.u64 	%rd3, %rd1;
	shl.b32 	%r10, %r3, 6;
	add.s32 	%r4, %r10, %r2;
	brev.b32 	%r11, %r2;
	shr.s32 	%r12, %r11, 26;
	shl.b32 	%r13, %r1, 9;
	mov.u32 	%r14, shmem;
	add.s32 	%r5, %r14, %r13;
	shl.b32 	%r15, %r12, 3;
	add.s32 	%r16, %r5, %r15;
	mul.wide.u32 	%rd4, %r4, 8;
	add.s64 	%rd5, %rd3, %rd4;
	ld.global.v2.f32 	{%f1, %f2}, [%rd5];
	st.shared.v2.f32 	[%r16], {%f1, %f2};
	bar.sync 	0;
	setp.gt.u32 	%p2, %r2, 31;
	shl.b32 	%r17, %r2, 3;
	add.s32 	%r6, %r5, %r17;
	@%p2 bra 	$L__BB0_3;
	ld.shared.v2.f32 	{%f3, %f4}, [%r6];
	ld.shared.v2.f32 	{%f5, %f6}, [%r6+256];
	mul.wide.u32 	%rd6, %r2, 4;
	mov.u64 	%rd7, cos_table_64;
	add.s64 	%rd8, %rd7, %rd6;
	ld.const.f32 	%f7, [%rd8];
	mov.u64 	%rd9, sin_table_64;
	add.s64 	%rd10, %rd9, %rd6;
	ld.const.f32 	%f8, [%rd10];
	mul.f32 	%f9, %f5, %f7;
	mul.f32 	%f10, %f6, %f8;
	sub.f32 	%f11, %f9, %f10;
	mul.f32 	%f12, %f5, %f8;
	fma.rn.f32 	%f13, %f6, %f7, %f12;
	add.f32 	%f14, %f3, %f11;
	add.f32 	%f15, %f4, %f13;
	st.shared.v2.f32 	[%r6], {%f14, %f15};
	sub.f32 	%f16, %f3, %f11;
	sub.f32 	%f17, %f4, %f13;
	st.shared.v2.f32 	[%r6+256], {%f16, %f17};
$L__BB0_3:
	bar.sync 	0;
	setp.gt.u32 	%p3, %r2, 15;
	@%p3 bra 	$L__BB0_5;
	ld.shared.v2.f32 	{%f18, %f19}, [%r6];
	ld.shared.v2.f32 	{%f20, %f21}, [%r6+128];
	shl.b32 	%r18, %r2, 1;
	mul.wide.u32 	%rd11, %r18, 4;
	mov.u64 	%rd12, cos_table_64;
	add.s64 	%rd13, %rd12, %rd11;
	ld.const.f32 	%f22, [%rd13];
	mov.u64 	%rd14, sin_table_64;
	add.s64 	%rd15, %rd14, %rd11;
	ld.const.f32 	%f23, [%rd15];
	mul.f32 	%f24, %f20, %f22;
	mul.f32 	%f25, %f21, %f23;
	sub.f32 	%f26, %f24, %f25;
	mul.f32 	%f27, %f20, %f23;
	fma.rn.f32 	%f28, %f21, %f22, %f27;
	add.f32 	%f29, %f18, %f26;
	add.f32 	%f30, %f19, %f28;
	st.shared.v2.f32 	[%r6], {%f29, %f30};
	sub.f32 	%f31, %f18, %f26;
	sub.f32 	%f32, %f19, %f28;
	st.shared.v2.f32 	[%r6+128], {%f31, %f32};
$L__BB0_5:
	bar.sync 	0;
	setp.gt.u32 	%p4, %r2, 7;
	@%p4 bra 	$L__BB0_7;
	ld.shared.v2.f32 	{%f33, %f34}, [%r6];
	ld.shared.v2.f32 	{%f35, %f36}, [%r6+64];
	shl.b32 	%r19, %r2, 2;
	mul.wide.u32 	%rd16, %r19, 4;
	mov.u64 	%rd17, cos_table_64;
	add.s64 	%rd18, %rd17, %rd16;
	ld.const.f32 	%f37, [%rd18];
	mov.u64 	%rd19, sin_table_64;
	add.s64 	%rd20, %rd19, %rd16;
	ld.const.f32 	%f38, [%rd20];
	mul.f32 	%f39, %f35, %f37;
	mul.f32 	%f40, %f36, %f38;
	sub.f32 	%f41, %f39, %f40;
	mul.f32 	%f42, %f35, %f38;
	fma.rn.f32 	%f43, %f36, %f37, %f42;
	add.f32 	%f44, %f33, %f41;
	add.f32 	%f45, %f34, %f43;
	st.shared.v2.f32 	[%r6], {%f44, %f45};
	sub.f32 	%f46, %f33, %f41;
	sub.f32 	%f47, %f34, %f43;
	st.shared.v2.f32 	[%r6+64], {%f46, %f47};
$L__BB0_7:
	bar.sync 	0;
	setp.gt.u32 	%p5, %r2, 3;
	@%p5 bra 	$L__BB0_9;
	ld.shared.v2.f32 	{%f48, %f49}, [%r6];
	ld.shared.v2.f32 	{%f50, %f51}, [%r6+32];
	mul.wide.u32 	%rd21, %r17, 4;
	mov.u64 	%rd22, cos_table_64;
	add.s64 	%rd23, %rd22, %rd21;
	ld.const.f32 	%f52, [%rd23];
	mov.u64 	%rd24, sin_table_64;
	add.s64 	%rd25, %rd24, %rd21;
	ld.const.f32 	%f53, [%rd25];
	mul.f32 	%f54, %f50, %f52;
	mul.f32 	%f55, %f51, %f53;
	sub.f32 	%f56, %f54, %f55;
	mul.f32 	%f57, %f50, %f53;
	fma.rn.f32 	%f58, %f51, %f52, %f57;
	add.f32 	%f59, %f48, %f56;
	add.f32 	%f60, %f49, %f58;
	st.shared.v2.f32 	[%r6], {%f59, %f60};
	sub.f32 	%f61, %f48, %f56;
	sub.f32 	%f62, %f49, %f58;
	st.shared.v2.f32 	[%r6+32], {%f61, %f62};
$L__BB0_9:
	bar.sync 	0;
	setp.gt.u32 	%p6, %r2, 1;
	@%p6 bra 	$L__BB0_11;
	ld.shared.v2.f32 	{%f63, %f64}, [%r6];
	ld.shared.v2.f32 	{%f65, %f66}, [%r6+16];
	shl.b32 	%r21, %r2, 4;
	mul.wide.u32 	%rd26, %r21, 4;
	mov.u64 	%rd27, cos_table_64;
	add.s64 	%rd28, %rd27, %rd26;
	ld.const.f32 	%f67, [%rd28];
	mov.u64 	%rd29, sin_table_64;
	add.s64 	%rd30, %rd29, %rd26;
	ld.const.f32 	%f68, [%rd30];
	mul.f32 	%f69, %f65, %f67;
	mul.f32 	%f70, %f66, %f68;
	sub.f32 	%f71, %f69, %f70;
	mul.f32 	%f72, %f65, %f68;
	fma.rn.f32 	%f73, %f66, %f67, %f72;
	add.f32 	%f74, %f63, %f71;
	add.f32 	%f75, %f64, %f73;
	st.shared.v2.f32 	[%r6], {%f74, %f75};
	sub.f32 	%f76, %f63, %f71;
	sub.f32 	%f77, %f64, %f73;
	st.shared.v2.f32 	[%r6+16], {%f76, %f77};
$L__BB0_11:
	bar.sync 	0;
	setp.ne.s32 	%p7, %r2, 0;
	@%p7 bra 	$L__BB0_13;
	ld.shared.v4.f32 	{%f78, %f79, %f80, %f81}, [%r5];
	ld.const.f32 	%f82, [cos_table_64];
	ld.const.f32 	%f83, [sin_table_64];
	mul.f32 	%f84, %f80, %f82;
	mul.f32 	%f85, %f81, %f83;
	sub.f32 	%f86, %f84, %f85;
	mul.f32 	%f87, %f80, %f83;
	fma.rn.f32 	%f88, %f81, %f82, %f87;
	add.f32 	%f89, %f78, %f86;
	add.f32 	%f90, %f79, %f88;
	sub.f32 	%f91, %f78, %f86;
	sub.f32 	%f92, %f79, %f88;
	st.shared.v4.f32 	[%r5], {%f89, %f90, %f91, %f92};
$L__BB0_13:
	bar.sync 	0;
	cvta.to.global.u64 	%rd31, %rd2;
	add.s64 	%rd33, %rd31, %rd4;
	ld.shared.v2.f32 	{%f93, %f94}, [%r6];
	st.global.v2.f32 	[%rd33], {%f93, %f94};
$L__BB0_14:
	ret;

}


// ===== COMPILED SASS (sm_100) =====

	.target	sm_100

	.elftype	@"ET_EXEC"


//--------------------- .note.nv.tkinfo           --------------------------
	.section	.note.nv.tkinfo,"",@"SHT_NOTE"
	.sectionflags	@"SHF_NOTE_NV_TKINFO"
	.tkinfo
        /*0018*/ 	.word	0x00000002
        /*0030*/ 	.string	""
        /*0030*/ 	.string	"ptxas"
        /*0030*/ 	.string	"Cuda compilation tools, release 13.0, V13.0.88"
        /*0030*/ 	.string	"Build cuda_13.0.r13.0/compiler.36424714_0"
        /*0030*/ 	.string	"-arch sm_100 -m 64 "



//--------------------- .note.nv.cuinfo           --------------------------
	.section	.note.nv.cuinfo,"",@"SHT_NOTE"
	.sectionflags	@"SHF_NOTE_NV_CUINFO"
        /*0018*/ 	.short	0x0002
        /*001a*/ 	.short	0x0064
        /*001c*/ 	.short	0x0082
	.zero		2


//--------------------- .nv.info                  --------------------------
	.section	.nv.info,"",@"SHT_CUDA_INFO"
	.align	4


	//----- nvinfo : EIATTR_REGCOUNT
	.align		4
        /*0000*/ 	.byte	0x04, 0x2f
        /*0002*/ 	.short	(.L_3 - .L_2)
	.align		4
.L_2:
        /*0004*/ 	.word	index@(_Z20fft64_batch16_kernelPK6float2PS_i)
        /*0008*/ 	.word	0x00000012


	//----- nvinfo : EIATTR_FRAME_SIZE
	.align		4
.L_3:
        /*000c*/ 	.byte	0x04, 0x11
        /*000e*/ 	.short	(.L_5 - .L_4)
	.align		4
.L_4:
        /*0010*/ 	.word	index@(_Z20fft64_batch16_kernelPK6float2PS_i)
        /*0014*/ 	.word	0x00000000


	//----- nvinfo : EIATTR_MIN_STACK_SIZE
	.align		4
.L_5:
        /*0018*/ 	.byte	0x04, 0x12
        /*001a*/ 	.short	(.L_7 - .L_6)
	.align		4
.L_6:
        /*001c*/ 	.word	index@(_Z20fft64_batch16_kernelPK6float2PS_i)
        /*0020*/ 	.word	0x00000000
.L_7:


//--------------------- .nv.compat                --------------------------
	.section	.nv.compat,"",@"SHT_CUDA_COMPAT_INFO"
	.align	4
        /*0000*/ 	.byte	0x02, 0x09, 0x00, 0x00, 0x02, 0x02, 0x01, 0x00, 0x02, 0x05, 0x05, 0x00, 0x03, 0x07, 0x01, 0x01
        /*0010*/ 	.byte	0x02, 0x03, 0x00, 0x00, 0x02, 0x06, 0x01, 0x00, 0x04, 0x0b, 0x08, 0x00, 0x09, 0x00, 0x00, 0x00
        /*0020*/ 	.byte	0x00, 0x00, 0x00, 0x00


//--------------------- .nv.info._Z20fft64_batch16_kernelPK6float2PS_i --------------------------
	.section	.nv.info._Z20fft64_batch16_kernelPK6float2PS_i,"",@"SHT_CUDA_INFO"
	.sectionflags	@""
	.align	4


	//----- nvinfo : EIATTR_CUDA_API_VERSION
	.align		4
        /*0000*/ 	.byte	0x04, 0x37
        /*0002*/ 	.short	(.L_9 - .L_8)
.L_8:
        /*0004*/ 	.word	0x00000082


	//----- nvinfo : EIATTR_KPARAM_INFO
	.align		4
.L_9:
        /*0008*/ 	.byte	0x04, 0x17
        /*000a*/ 	.short	(.L_11 - .L_10)
.L_10:
        /*000c*/ 	.word	0x00000000
        /*0010*/ 	.short	0x0002
        /*0012*/ 	.short	0x0010
        /*0014*/ 	.byte	0x00, 0xf0, 0x11, 0x00


	//----- nvinfo : EIATTR_KPARAM_INFO
	.align		4
.L_11:
        /*0018*/ 	.byte	0x04, 0x17
        /*001a*/ 	.short	(.L_13 - .L_12)
.L_12:
        /*001c*/ 	.word	0x00000000
        /*0020*/ 	.short	0x0001
        /*0022*/ 	.short	0x0008
        /*0024*/ 	.byte	0x00, 0xf5, 0x21, 0x00


	//----- nvinfo : EIATTR_KPARAM_INFO
	.align		4
.L_13:
        /*0028*/ 	.byte	0x04, 0x17
        /*002a*/ 	.short	(.L_15 - .L_14)
.L_14:
        /*002c*/ 	.word	0x00000000
        /*0030*/ 	.short	0x0000
        /*0032*/ 	.short	0x0000
        /*0034*/ 	.byte	0x00, 0xf5, 0x21, 0x00


	//----- nvinfo : EIATTR_SPARSE_MMA_MASK
	.align		4
.L_15:
        /*0038*/ 	.byte	0x03, 0x50
        /*003a*/ 	.short	0x0000


	//----- nvinfo : EIATTR_MAXREG_COUNT
	.align		4
        /*003c*/ 	.byte	0x03, 0x1b
        /*003e*/ 	.short	0x00ff


	//----- nvinfo : EIATTR_NUM_BARRIERS
	.align		4
        /*0040*/ 	.byte	0x02, 0x4c
        /*0042*/ 	.byte	0x01
	.zero		1


	//----- nvinfo : EIATTR_MERCURY_ISA_VERSION
	.align		4
        /*0044*/ 	.byte	0x03, 0x5f
        /*0046*/ 	.short	0x0101


	//----- nvinfo : EIATTR_VRC_CTA_INIT_COUNT
	.align		4
        /*0048*/ 	.byte	0x02, 0x4a
	.zero		1
	.zero		1


	//----- nvinfo : EIATTR_EXIT_INSTR_OFFSETS
	.align		4
        /*004c*/ 	.byte	0x04, 0x1c
        /*004e*/ 	.short	(.L_17 - .L_16)


	//   ....[0]....
.L_16:
        /*0050*/ 	.word	0x00000060


	//   ....[1]....
        /*0054*/ 	.word	0x00000940


	//----- nvinfo : EIATTR_CRS_STACK_SIZE
	.align		4
.L_17:
        /*0058*/ 	.byte	0x04, 0x1e
        /*005a*/ 	.short	(.L_19 - .L_18)
.L_18:
        /*005c*/ 	.word	0x00000000


	//----- nvinfo : EIATTR_CBANK_PARAM_SIZE
	.align		4
.L_19:
        /*0060*/ 	.byte	0x03, 0x19
        /*0062*/ 	.short	0x0014


	//----- nvinfo : EIATTR_PARAM_CBANK
	.align		4
        /*0064*/ 	.byte	0x04, 0x0a
        /*0066*/ 	.short	(.L_21 - .L_20)
	.align		4
.L_20:
        /*0068*/ 	.word	index@(.nv.constant0._Z20fft64_batch16_kernelPK6float2PS_i)
        /*006c*/ 	.short	0x0380
        /*006e*/ 	.short	0x0014


	//----- nvinfo : EIATTR_SW_WAR
	.align		4
.L_21:
        /*0070*/ 	.byte	0x04, 0x36
        /*0072*/ 	.short	(.L_23 - .L_22)
.L_22:
        /*0074*/ 	.word	0x00000008
.L_23:


//--------------------- .nv.callgraph             --------------------------
	.section	.nv.callgraph,"",@"SHT_CUDA_CALLGRAPH"
	.align	4
	.sectionentsize	8
	.align		4
        /*0000*/ 	.word	0x00000000
	.align		4
        /*0004*/ 	.word	0xffffffff
	.align		4
        /*0008*/ 	.word	0x00000000
	.align		4
        /*000c*/ 	.word	0xfffffffe
	.align		4
        /*0010*/ 	.word	0x00000000
	.align		4
        /*0014*/ 	.word	0xfffffffd
	.align		4
        /*0018*/ 	.word	0x00000000
	.align		4
        /*001c*/ 	.word	0xfffffffc


//--------------------- .nv.constant3             --------------------------
	.section	.nv.constant3,"a",@progbits
	.align	4
.nv.constant3:
	.type		cos_table_64,@object
	.size		cos_table_64,(sin_table_64 - cos_table_64)
cos_table_64:
	.zero		128
	.type		sin_table_64,@object
	.size		sin_table_64,(.L_1 - sin_table_64)
sin_table_64:
	.zero		128
.L_1:


//--------------------- .text._Z20fft64_batch16_kernelPK6float2PS_i --------------------------
	.section	.text._Z20fft64_batch16_kernelPK6float2PS_i,"ax",@progbits
	.align	128
        .global         _Z20fft64_batch16_kernelPK6float2PS_i
        .type           _Z20fft64_batch16_kernelPK6float2PS_i,@function
        .size           _Z20fft64_batch16_kernelPK6float2PS_i,(.L_x_13 - _Z20fft64_batch16_kernelPK6float2PS_i)
        .other          _Z20fft64_batch16_kernelPK6float2PS_i,@"STO_CUDA_ENTRY STV_DEFAULT"
_Z20fft64_batch16_kernelPK6float2PS_i:
.text._Z20fft64_batch16_kernelPK6float2PS_i:
[----:B------:R-:W-:Y:S01]  /*0000*/  LDC R1, c[0x0][0x37c] ;  /* 0x0000df00ff017b82 */ /* 0x000fe20000000800 */
[----:B------:R-:W0:Y:S01]  /*0010*/  S2R R2, SR_TID.X ;  /* 0x0000000000027919 */ /* 0x000e220000002100 */
[----:B------:R-:W1:Y:S01]  /*0020*/  LDCU UR4, c[0x0][0x390] ;  /* 0x00007200ff0477ac */ /* 0x000e620008000800 */
[----:B------:R-:W0:Y:S02]  /*0030*/  S2R R3, SR_CTAID.X ;  /* 0x0000000000037919 */ /* 0x000e240000002500 */
[----:B0-----:R-:W-:-:S04]  /*0040*/  LEA R0, R3, R2, 0x4 ;  /* 0x0000000203007211 */ /* 0x001fc800078e20ff */
[----:B-1----:R-:W-:-:S13]  /*0050*/  ISETP.GE.AND P0, PT, R0, UR4, PT ;  /* 0x0000000400007c0c */ /* 0x002fda000bf06270 */
[----:B------:R-:W-:Y:S05]  /*0060*/  @P0 EXIT ;  /* 0x000000000000094d */ /* 0x000fea0003800000 */
[----:B------:R-:W0:Y:S01]  /*0070*/  S2R R3, SR_TID.Y ;  /* 0x0000000000037919 */ /* 0x000e220000002200 */
[----:B------:R-:W1:Y:S01]  /*0080*/  LDC.64 R4, c[0x0][0x380] ;  /* 0x0000e000ff047b82 */ /* 0x000e620000000a00 */
[----:B------:R-:W2:Y:S01]  /*0090*/  LDCU.64 UR6, c[0x0][0x358] ;  /* 0x00006b00ff0677ac */ /* 0x000ea20008000a00 */
[----:B0-----:R-:W-:-:S05]  /*00a0*/  LEA R0, R0, R3, 0x6 ;  /* 0x0000000300007211 */ /* 0x001fca00078e30ff */
[----:B-1----:R-:W-:-:S05]  /*00b0*/  IMAD.WIDE.U32 R4, R0, 0x8, R4 ;  /* 0x0000000800047825 */ /* 0x002fca00078e0004 */
[----:B--2---:R0:W2:Y:S01]  /*00c0*/  LDG.E.64 R8, desc[UR6][R4.64] ;  /* 0x0000000604087981 */ /* 0x0040a2000c1e1b00 */
[----:B------:R-:W1:Y:S01]  /*00d0*/  S2UR UR5, SR_CgaCtaId ;  /* 0x00000000000579c3 */ /* 0x000e620000008800 */
[----:B------:R-:W3:Y:S01]  /*00e0*/  BREV R6, R3 ;  /* 0x0000000300067301 */ /* 0x000ee20000000000 */
[----:B------:R-:W-:Y:S01]  /*00f0*/  UMOV UR4, 0x400 ;  /* 0x0000040000047882 */ /* 0x000fe20000000000 */
[C---:B------:R-:W-:Y:S01]  /*0100*/  ISETP.GT.U32.AND P0, PT, R3.reuse, 0x1f, PT ;  /* 0x0000001f0300780c */ /* 0x040fe20003f04070 */
[----:B------:R-:W-:Y:S01]  /*0110*/  BSSY.RECONVERGENT B0, `(.L_x_0) ;  /* 0x000001e000007945 */ /* 0x000fe20003800200 */
[C---:B------:R-:W-:Y:S02]  /*0120*/  ISETP.GT.U32.AND P1, PT, R3.reuse, 0xf, PT ;  /* 0x0000000f0300780c */ /* 0x040fe40003f24070 */
[C---:B------:R-:W-:Y:S02]  /*0130*/  ISETP.GT.U32.AND P2, PT, R3.reuse, 0x7, PT ;  /* 0x000000070300780c */ /* 0x040fe40003f44070 */
[----:B0-----:R-:W-:-:S02]  /*0140*/  SHF.L.U32 R5, R3, 0x3, RZ ;  /* 0x0000000303057819 */ /* 0x001fc400000006ff */
[C---:B------:R-:W-:Y:S02]  /*0150*/  ISETP.GT.U32.AND P3, PT, R3.reuse, 0x3, PT ;  /* 0x000000030300780c */ /* 0x040fe40003f64070 */
[C---:B------:R-:W-:Y:S02]  /*0160*/  ISETP.GT.U32.AND P4, PT, R3.reuse, 0x1, PT ;  /* 0x000000010300780c */ /* 0x040fe40003f84070 */
[----:B------:R-:W-:Y:S02]  /*0170*/  ISETP.NE.AND P5, PT, R3, RZ, PT ;  /* 0x000000ff0300720c */ /* 0x000fe40003fa5270 */
[----:B---3--:R-:W-:Y:S01]  /*0180*/  SHF.R.S32.HI R7, RZ, 0x1a, R6 ;  /* 0x0000001aff077819 */ /* 0x008fe20000011406 */
[----:B-1----:R-:W-:-:S06]  /*0190*/  ULEA UR4, UR5, UR4, 0x18 ;  /* 0x0000000405047291 */ /* 0x002fcc000f8ec0ff */
[----:B------:R-:W-:-:S04]  /*01a0*/  LEA R2, R2, UR4, 0x9 ;  /* 0x0000000402027c11 */ /* 0x000fc8000f8e48ff */
[----:B------:R-:W-:Y:S02]  /*01b0*/  LEA R7, R7, R2, 0x3 ;  /* 0x0000000207077211 */ /* 0x000fe400078e18ff */
[----:B------:R-:W-:-:S03]  /*01c0*/  IADD3 R4, PT, PT, R2, R5, RZ ;  /* 0x0000000502047210 */ /* 0x000fc60007ffe0ff */
[----:B--2---:R0:W-:Y:S01]  /*01d0*/  STS.64 [R7], R8 ;  /* 0x0000000807007388 */ /* 0x0041e20000000a00 */
[----:B------:R-:W-:Y:S06]  /*01e0*/  BAR.SYNC.DEFER_BLOCKING 0x0 ;  /* 0x0000000000007b1d */ /* 0x000fec0000010000 */
[----:B------:R-:W-:Y:S05]  /*01f0*/  @P0 BRA `(.L_x_1) ;  /* 0x00000000003c0947 */ /* 0x000fea0003800000 */
[----:B------:R-:W-:Y:S01]  /*0200*/  SHF.L.U32 R10, R3, 0x2, RZ ;  /* 0x00000002030a7819 */ /* 0x000fe200000006ff */
[----:B0-----:R-:W0:Y:S03]  /*0210*/  LDS.64 R8, [R4+0x100] ;  /* 0x0001000004087984 */ /* 0x001e260000000a00 */
[----:B------:R-:W0:Y:S01]  /*0220*/  LDC R12, c[0x3][R10+0x80] ;  /* 0x00c020000a0c7b82 */ /* 0x000e220000000800 */
[----:B------:R-:W1:Y:S07]  /*0230*/  LDS.64 R6, [R4] ;  /* 0x0000000004067984 */ /* 0x000e6e0000000a00 */
[----:B------:R-:W2:Y:S01]  /*0240*/  LDC R11, c[0x3][R10] ;  /* 0x00c000000a0b7b82 */ /* 0x000ea20000000800 */
[-C--:B0-----:R-:W-:Y:S01]  /*0250*/  FMUL R14, R8, R12.reuse ;  /* 0x0000000c080e7220 */ /* 0x081fe20000400000 */
[----:B------:R-:W-:-:S03]  /*0260*/  FMUL R13, R9, R12 ;  /* 0x0000000c090d7220 */ /* 0x000fc60000400000 */
[-C--:B--2---:R-:W-:Y:S01]  /*0270*/  FFMA R14, R9, R11.reuse, R14 ;  /* 0x0000000b090e7223 */ /* 0x084fe2000000000e */
[----:B------:R-:W-:-:S03]  /*0280*/  FFMA R13, R8, R11, -R13 ;  /* 0x0000000b080d7223 */ /* 0x000fc6000000080d */
[C-C-:B-1----:R-:W-:Y:S01]  /*0290*/  FADD R9, R7.reuse, R14.reuse ;  /* 0x0000000e07097221 */ /* 0x142fe20000000000 */
[C-C-:B------:R-:W-:Y:S01]  /*02a0*/  FADD R8, R6.reuse, R13.reuse ;  /* 0x0000000d06087221 */ /* 0x140fe20000000000 */
[----:B------:R-:W-:Y:S01]  /*02b0*/  FADD R7, R7, -R14 ;  /* 0x8000000e07077221 */ /* 0x000fe20000000000 */
[----:B------:R-:W-:-:S03]  /*02c0*/  FADD R6, R6, -R13 ;  /* 0x8000000d06067221 */ /* 0x000fc60000000000 */
[----:B------:R1:W-:Y:S04]  /*02d0*/  STS.64 [R4], R8 ;  /* 0x0000000804007388 */ /* 0x0003e80000000a00 */
[----:B------:R1:W-:Y:S02]  /*02e0*/  STS.64 [R4+0x100], R6 ;  /* 0x0001000604007388 */ /* 0x0003e40000000a00 */
.L_x_1:
[----:B------:R-:W-:Y:S05]  /*02f0*/  BSYNC.RECONVERGENT B0 ;  /* 0x0000000000007941 */ /* 0x000fea0003800200 */
.L_x_0:
[----:B------:R-:W-:Y:S06]  /*0300*/  BAR.SYNC.DEFER_BLOCKING 0x0 ;  /* 0x0000000000007b1d */ /* 0x000fec0000010000 */
[----:B------:R-:W-:Y:S04]  /*0310*/  BSSY.RECONVERGENT B0, `(.L_x_2) ;  /* 0x0000012000007945 */ /* 0x000fe80003800200 */
[----:B------:R-:W-:Y:S05]  /*0320*/  @P1 BRA `(.L_x_3) ;  /* 0x0000000000401947 */ /* 0x000fea0003800000 */
[----:B-1----:R-:W-:Y:S01]  /*0330*/  SHF.L.U32 R6, R3, 0x1, RZ ;  /* 0x0000000103067819 */ /* 0x002fe200000006ff */
[----:B0-----:R-:W0:Y:S03]  /*0340*/  LDS.64 R8, [R4+0x80] ;  /* 0x0000800004087984 */ /* 0x001e260000000a00 */
[----:B------:R-:W-:Y:S02]  /*0350*/  SHF.L.U32 R10, R6, 0x2, RZ ;  /* 0x00000002060a7819 */ /* 0x000fe400000006ff */
[----:B------:R-:W1:Y:S02]  /*0360*/  LDS.64 R6, [R4] ;  /* 0x0000000004067984 */ /* 0x000e640000000a00 */
[----:B------:R-:W0:Y:S08]  /*0370*/  LDC R12, c[0x3][R10+0x80] ;  /* 0x00c020000a0c7b82 */ /* 0x000e300000000800 */
        /* <DEDUP_REMOVED lines=11> */
.L_x_3:
[----:B------:R-:W-:Y:S05]  /*0430*/  BSYNC.RECONVERGENT B0 ;  /* 0x0000000000007941 */ /* 0x000fea0003800200 */
.L_x_2:
[----:B------:R-:W-:Y:S06]  /*0440*/  BAR.SYNC.DEFER_BLOCKING 0x0 ;  /* 0x0000000000007b1d */ /* 0x000fec0000010000 */
[----:B------:R-:W-:Y:S04]  /*0450*/  BSSY.RECONVERGENT B0, `(.L_x_4) ;  /* 0x0000012000007945 */ /* 0x000fe80003800200 */
[----:B------:R-:W-:Y:S05]  /*0460*/  @P2 BRA `(.L_x_5) ;  /* 0x0000000000402947 */ /* 0x000fea0003800000 */
[----:B-12---:R-:W-:Y:S01]  /*0470*/  SHF.L.U32 R6, R3, 0x2, RZ ;  /* 0x0000000203067819 */ /* 0x006fe200000006ff */
        /* <DEDUP_REMOVED lines=15> */
.L_x_5:
[----:B------:R-:W-:Y:S05]  /*0570*/  BSYNC.RECONVERGENT B0 ;  /* 0x0000000000007941 */ /* 0x000fea0003800200 */
.L_x_4:
[----:B------:R-:W-:Y:S06]  /*0580*/  BAR.SYNC.DEFER_BLOCKING 0x0 ;  /* 0x0000000000007b1d */ /* 0x000fec0000010000 */
[----:B------:R-:W-:Y:S04]  /*0590*/  BSSY.RECONVERGENT B0, `(.L_x_6) ;  /* 0x0000011000007945 */ /* 0x000fe80003800200 */
[----:B------:R-:W-:Y:S05]  /*05a0*/  @P3 BRA `(.L_x_7) ;  /* 0x00000000003c3947 */ /* 0x000fea0003800000 */
[----:B------:R-:W-:Y:S01]  /*05b0*/  SHF.L.U32 R5, R5, 0x2, RZ ;  /* 0x0000000205057819 */ /* 0x000fe200000006ff */
[----:B0123--:R-:W0:Y:S03]  /*05c0*/  LDS.64 R8, [R4+0x20] ;  /* 0x0000200004087984 */ /* 0x00fe260000000a00 */
        /* <DEDUP_REMOVED lines=13> */
.L_x_7:
[----:B------:R-:W-:Y:S05]  /*06a0*/  BSYNC.RECONVERGENT B0 ;  /* 0x0000000000007941 */ /* 0x000fea0003800200 */
.L_x_6:
[----:B------:R-:W-:Y:S06]  /*06b0*/  BAR.SYNC.DEFER_BLOCKING 0x0 ;  /* 0x0000000000007b1d */ /* 0x000fec0000010000 */
[----:B------:R-:W-:Y:S04]  /*06c0*/  BSSY.RECONVERGENT B0, `(.L_x_8) ;  /* 0x0000012000007945 */ /* 0x000fe80003800200 */
[----:B------:R-:W-:Y:S05]  /*06d0*/  @P4 BRA `(.L_x_9) ;  /* 0x0000000000404947 */ /* 0x000fea0003800000 */
[----:B------:R-:W-:Y:S01]  /*06e0*/  SHF.L.U32 R3, R3, 0x4, RZ ;  /* 0x0000000403037819 */ /* 0x000fe200000006ff */
[----:B01234-:R-:W0:Y:S03]  /*06f0*/  LDS.64 R8, [R4+0x10] ;  /* 0x0000100004087984 */ /* 0x01fe260000000a00 */
[----:B------:R-:W-:Y:S01]  /*0700*/  SHF.L.U32 R3, R3, 0x2, RZ ;  /* 0x0000000203037819 */ /* 0x000fe200000006ff */
[----:B------:R-:W1:Y:S03]  /*0710*/  LDS.64 R6, [R4] ;  /* 0x0000000004067984 */ /* 0x000e660000000a00 */
        /* <DEDUP_REMOVED lines=12> */
.L_x_9:
[----:B------:R-:W-:Y:S05]  /*07e0*/  BSYNC.RECONVERGENT B0 ;  /* 0x0000000000007941 */ /* 0x000fea0003800200 */
.L_x_8:
[----:B------:R-:W-:Y:S06]  /*07f0*/  BAR.SYNC.DEFER_BLOCKING 0x0 ;  /* 0x0000000000007b1d */ /* 0x000fec0000010000 */
[----:B------:R-:W-:Y:S04]  /*0800*/  BSSY.RECONVERGENT B0, `(.L_x_10) ;  /* 0x000000e000007945 */ /* 0x000fe80003800200 */
[----:B------:R-:W-:Y:S05]  /*0810*/  @P5 BRA `(.L_x_11) ;  /* 0x0000000000305947 */ /* 0x000fea0003800000 */
[----:B01234-:R-:W0:Y:S01]  /*0820*/  LDS.128 R8, [R2] ;  /* 0x0000000002087984 */ /* 0x01fe220000000c00 */
[----:B------:R-:W0:Y:S01]  /*0830*/  LDCU UR4, c[0x3][0x80] ;  /* 0x00c01000ff0477ac */ /* 0x000e220008000800 */
[----:B------:R-:W1:Y:S01]  /*0840*/  LDCU UR5, c[0x3][URZ] ;  /* 0x00c00000ff0577ac */ /* 0x000e620008000800 */
[----:B0-----:R-:W-:Y:S01]  /*0850*/  FMUL R6, R10, UR4 ;  /* 0x000000040a067c20 */ /* 0x001fe20008400000 */
[----:B------:R-:W-:-:S03]  /*0860*/  FMUL R3, R11, UR4 ;  /* 0x000000040b037c20 */ /* 0x000fc60008400000 */
[----:B-1----:R-:W-:Y:S01]  /*0870*/  FFMA R6, R11, UR5, R6 ;  /* 0x000000050b067c23 */ /* 0x002fe20008000006 */
[----:B------:R-:W-:-:S03]  /*0880*/  FFMA R3, R10, UR5, -R3 ;  /* 0x000000050a037c23 */ /* 0x000fc60008000803 */
[C-C-:B------:R-:W-:Y:S01]  /*0890*/  FADD R13, R9.reuse, R6.reuse ;  /* 0x00000006090d7221 */ /* 0x140fe20000000000 */
[----:B------:R-:W-:Y:S01]  /*08a0*/  FADD R15, R9, -R6 ;  /* 0x80000006090f7221 */ /* 0x000fe20000000000 */
[C-C-:B------:R-:W-:Y:S01]  /*08b0*/  FADD R12, R8.reuse, R3.reuse ;  /* 0x00000003080c7221 */ /* 0x140fe20000000000 */
[----:B------:R-:W-:-:S05]  /*08c0*/  FADD R14, R8, -R3 ;  /* 0x80000003080e7221 */ /* 0x000fca0000000000 */
[----:B------:R0:W-:Y:S02]  /*08d0*/  STS.128 [R2], R12 ;  /* 0x0000000c02007388 */ /* 0x0001e40000000c00 */
.L_x_11:
[----:B------:R-:W-:Y:S05]  /*08e0*/  BSYNC.RECONVERGENT B0 ;  /* 0x0000000000007941 */ /* 0x000fea0003800200 */
.L_x_10:
[----:B------:R-:W-:Y:S08]  /*08f0*/  BAR.SYNC.DEFER_BLOCKING 0x0 ;  /* 0x0000000000007b1d */ /* 0x000ff00000010000 */
[----:B0-----:R-:W0:Y:S01]  /*0900*/  LDC.64 R2, c[0x0][0x388] ;  /* 0x0000e200ff027b82 */ /* 0x001e220000000a00 */
[----:B-1234-:R-:W1:Y:S01]  /*0910*/  LDS.64 R4, [R4] ;  /* 0x0000000004047984 */ /* 0x01ee620000000a00 */
[----:B0-----:R-:W-:-:S05]  /*0920*/  IMAD.WIDE.U32 R2, R0, 0x8, R2 ;  /* 0x0000000800027825 */ /* 0x001fca00078e0002 */
[----:B-1----:R-:W-:Y:S01]  /*0930*/  STG.E.64 desc[UR6][R2.64], R4 ;  /* 0x0000000402007986 */ /* 0x002fe2000c101b06 */
[----:B------:R-:W-:Y:S05]  /*0940*/  EXIT ;  /* 0x000000000000794d */ /* 0x000fea0003800000 */
.L_x_12:
[----:B------:R-:W-:-:S00]  /*0950*/  BRA `(.L_x_12) ;  /* 0xfffffffc00fc7947 */ /* 0x000fc0000383ffff */
[----:B------:R-:W-:-:S00]  /*0960*/  NOP ;  /* 0x0000000000007918 */ /* 0x000fc00000000000 */
        /* <DEDUP_REMOVED lines=9> */
.L_x_13:


//--------------------- .nv.shared._Z20fft64_batch16_kernelPK6float2PS_i --------------------------
	.section	.nv.shared._Z20fft64_batch16_kernelPK6float2PS_i,"aw",@nobits
	.sectionflags	@""
	.align	16
	.zero		1024


//--------------------- .nv.shared.reserved.0     --------------------------
	.section	.nv.shared.reserved.0,"aw",@nobits
	.weak		__nv_reservedSMEM_offset_0_alias
	.size		__nv_reservedSMEM_offset_0_alias, 0, 64
	.other		__nv_reservedSMEM_offset_0_alias,@"STO_CUDA_RESERVED_SHARED STV_DEFAULT"
__nv_reservedSMEM_offset_0_alias:
	.zero		0
	.zero		64


//--------------------- .nv.constant0._Z20fft64_batch16_kernelPK6float2PS_i --------------------------
	.section	.nv.constant0._Z20fft64_batch16_kernelPK6float2PS_i,"a",@progbits
	.sectionflags	@""
	.align	4
.nv.constant0._Z20fft64_batch16_kernelPK6float2PS_i:
	.zero		916


//--------------------- SYMBOLS --------------------------

	.type		.nv.reservedSmem.offset0,@object
	.size		.nv.reservedSmem.offset0,0x4
	.type		.nv.reservedSmem.cap,@object
	.size		.nv.reservedSmem.cap,0x4
